//
// Generated by NVIDIA NVVM Compiler
//
// Compiler Build ID: CL-36424714
// Cuda compilation tools, release 13.0, V13.0.88
// Based on NVVM 20.0.0
//

.version 9.0
.target sm_100
.address_size 64

	// .globl	_Z10gen_randomPi

.visible .entry _Z10gen_randomPi(
	.param .u64 .ptr .align 1 _Z10gen_randomPi_param_0
)
{
	.reg .pred 	%p<2>;
	.reg .b32 	%r<39>;
	.reg .b32 	%f<25>;
	.reg .b64 	%rd<6>;

	ld.param.u64 	%rd2, [_Z10gen_randomPi_param_0];
	cvta.to.global.u64 	%rd3, %rd2;
	mov.u32 	%r10, %ntid.x;
	mov.u32 	%r11, %ctaid.x;
	mov.u32 	%r12, %tid.x;
	mad.lo.s32 	%r38, %r10, %r11, %r12;
	mul.lo.s32 	%r36, %r38, 30000;
	add.s64 	%rd1, %rd3, 16;
	mov.b32 	%r37, 0;
$L__BB0_1:
	mul.wide.s32 	%rd4, %r36, 4;
	add.s64 	%rd5, %rd1, %rd4;
	mad.lo.s32 	%r13, %r38, 1103515245, 12345;
	and.b32  	%r14, %r13, 2147483647;
	cvt.rn.f32.u32 	%f1, %r14;
	mul.f32 	%f2, %f1, 0f30000000;
	fma.rn.f32 	%f3, %f2, 0f43480000, 0f00000000;
	cvt.rzi.s32.f32 	%r15, %f3;
	st.global.u32 	[%rd5+-16], %r15;
	mad.lo.s32 	%r16, %r38, -1029531031, -740551042;
	and.b32  	%r17, %r16, 2147483647;
	cvt.rn.f32.u32 	%f4, %r17;
	mul.f32 	%f5, %f4, 0f30000000;
	fma.rn.f32 	%f6, %f5, 0f43480000, 0f00000000;
	cvt.rzi.s32.f32 	%r18, %f6;
	st.global.u32 	[%rd5+-12], %r18;
	mad.lo.s32 	%r19, %r38, -2139243339, -1492899873;
	and.b32  	%r20, %r19, 2147483647;
	cvt.rn.f32.u32 	%f7, %r20;
	mul.f32 	%f8, %f7, 0f30000000;
	fma.rn.f32 	%f9, %f8, 0f43480000, 0f00000000;
	cvt.rzi.s32.f32 	%r21, %f9;
	st.global.u32 	[%rd5+-8], %r21;
	mad.lo.s32 	%r22, %r38, -301564143, -698016724;
	and.b32  	%r23, %r22, 2147483647;
	cvt.rn.f32.u32 	%f10, %r23;
	mul.f32 	%f11, %f10, 0f30000000;
	fma.rn.f32 	%f12, %f11, 0f43480000, 0f00000000;
	cvt.rzi.s32.f32 	%r24, %f12;
	st.global.u32 	[%rd5+-4], %r24;
	mad.lo.s32 	%r25, %r38, -341751747, 229283573;
	and.b32  	%r26, %r25, 2147483647;
	cvt.rn.f32.u32 	%f13, %r26;
	mul.f32 	%f14, %f13, 0f30000000;
	fma.rn.f32 	%f15, %f14, 0f43480000, 0f00000000;
	cvt.rzi.s32.f32 	%r27, %f15;
	st.global.u32 	[%rd5], %r27;
	mad.lo.s32 	%r28, %r38, -740534279, -1038148470;
	and.b32  	%r29, %r28, 2147483647;
	cvt.rn.f32.u32 	%f16, %r29;
	mul.f32 	%f17, %f16, 0f30000000;
	fma.rn.f32 	%f18, %f17, 0f43480000, 0f00000000;
	cvt.rzi.s32.f32 	%r30, %f18;
	st.global.u32 	[%rd5+4], %r30;
	mad.lo.s32 	%r31, %r38, -1691004155, 1051550459;
	and.b32  	%r32, %r31, 2147483647;
	cvt.rn.f32.u32 	%f19, %r32;
	mul.f32 	%f20, %f19, 0f30000000;
	fma.rn.f32 	%f21, %f20, 0f43480000, 0f00000000;
	cvt.rzi.s32.f32 	%r33, %f21;
	st.global.u32 	[%rd5+8], %r33;
	mad.lo.s32 	%r38, %r38, -807543007, -853684456;
	and.b32  	%r34, %r38, 2147483647;
	cvt.rn.f32.u32 	%f22, %r34;
	mul.f32 	%f23, %f22, 0f30000000;
	fma.rn.f32 	%f24, %f23, 0f43480000, 0f00000000;
	cvt.rzi.s32.f32 	%r35, %f24;
	st.global.u32 	[%rd5+12], %r35;
	add.s32 	%r37, %r37, 8;
	add.s32 	%r36, %r36, 8;
	setp.ne.s32 	%p1, %r37, 30000;
	@%p1 bra 	$L__BB0_1;
	ret;

}


// ===== COMPILED SASS (sm_100) =====

	.target	sm_100

	.elftype	@"ET_EXEC"


//--------------------- .note.nv.tkinfo           --------------------------
	.section	.note.nv.tkinfo,"",@"SHT_NOTE"
	.sectionflags	@"SHF_NOTE_NV_TKINFO"
	.tkinfo
        /*0018*/ 	.word	0x00000002
        /*0030*/ 	.string	""
        /*0030*/ 	.string	"ptxas"
        /*0030*/ 	.string	"Cuda compilation tools, release 13.0, V13.0.88"
        /*0030*/ 	.string	"Build cuda_13.0.r13.0/compiler.36424714_0"
        /*0030*/ 	.string	"-arch sm_100 -m 64 "



//--------------------- .note.nv.cuinfo           --------------------------
	.section	.note.nv.cuinfo,"",@"SHT_NOTE"
	.sectionflags	@"SHF_NOTE_NV_CUINFO"
        /*0018*/ 	.short	0x0002
        /*001a*/ 	.short	0x0064
        /*001c*/ 	.short	0x0082
	.zero		2


//--------------------- .nv.info                  --------------------------
	.section	.nv.info,"",@"SHT_CUDA_INFO"
	.align	4


	//----- nvinfo : EIATTR_REGCOUNT
	.align		4
        /*0000*/ 	.byte	0x04, 0x2f
        /*0002*/ 	.short	(.L_1 - .L_0)
	.align		4
.L_0:
        /*0004*/ 	.word	index@(_Z10gen_randomPi)
        /*0008*/ 	.word	0x00000020


	//----- nvinfo : EIATTR_FRAME_SIZE
	.align		4
.L_1:
        /*000c*/ 	.byte	0x04, 0x11
        /*000e*/ 	.short	(.L_3 - .L_2)
	.align		4
.L_2:
        /*0010*/ 	.word	index@(_Z10gen_randomPi)
        /*0014*/ 	.word	0x00000000


	//----- nvinfo : EIATTR_MIN_STACK_SIZE
	.align		4
.L_3:
        /*0018*/ 	.byte	0x04, 0x12
        /*001a*/ 	.short	(.L_5 - .L_4)
	.align		4
.L_4:
        /*001c*/ 	.word	index@(_Z10gen_randomPi)
        /*0020*/ 	.word	0x00000000
.L_5:


//--------------------- .nv.compat                --------------------------
	.section	.nv.compat,"",@"SHT_CUDA_COMPAT_INFO"
	.align	4
        /*0000*/ 	.byte	0x02, 0x09, 0x00, 0x00, 0x02, 0x02, 0x01, 0x00, 0x02, 0x05, 0x05, 0x00, 0x03, 0x07, 0x01, 0x01
        /*0010*/ 	.byte	0x02, 0x03, 0x00, 0x00, 0x02, 0x06, 0x01, 0x00, 0x04, 0x0b, 0x08, 0x00, 0x09, 0x00, 0x00, 0x00
        /*0020*/ 	.byte	0x00, 0x00, 0x00, 0x00


//--------------------- .nv.info._Z10gen_randomPi --------------------------
	.section	.nv.info._Z10gen_randomPi,"",@"SHT_CUDA_INFO"
	.sectionflags	@""
	.align	4


	//----- nvinfo : EIATTR_CUDA_API_VERSION
	.align		4
        /*0000*/ 	.byte	0x04, 0x37
        /*0002*/ 	.short	(.L_7 - .L_6)
.L_6:
        /*0004*/ 	.word	0x00000082


	//----- nvinfo : EIATTR_KPARAM_INFO
	.align		4
.L_7:
        /*0008*/ 	.byte	0x04, 0x17
        /*000a*/ 	.short	(.L_9 - .L_8)
.L_8:
        /*000c*/ 	.word	0x00000000
        /*0010*/ 	.short	0x0000
        /*0012*/ 	.short	0x0000
        /*0014*/ 	.byte	0x00, 0xf5, 0x21, 0x00


	//----- nvinfo : EIATTR_SPARSE_MMA_MASK
	.align		4
.L_9:
        /*0018*/ 	.byte	0x03, 0x50
        /*001a*/ 	.short	0x0000


	//----- nvinfo : EIATTR_MAXREG_COUNT
	.align		4
        /*001c*/ 	.byte	0x03, 0x1b
        /*001e*/ 	.short	0x00ff


	//----- nvinfo : EIATTR_MERCURY_ISA_VERSION
	.align		4
        /*0020*/ 	.byte	0x03, 0x5f
        /*0022*/ 	.short	0x0101


	//----- nvinfo : EIATTR_VRC_CTA_INIT_COUNT
	.align		4
        /*0024*/ 	.byte	0x02, 0x4a
	.zero		1
	.zero		1


	//----- nvinfo : EIATTR_EXIT_INSTR_OFFSETS
	.align		4
        /*0028*/ 	.byte	0x04, 0x1c
        /*002a*/ 	.short	(.L_11 - .L_10)


	//   ....[0]....
.L_10:
        /*002c*/ 	.word	0x000013a0


	//----- nvinfo : EIATTR_CBANK_PARAM_SIZE
	.align		4
.L_11:
        /*0030*/ 	.byte	0x03, 0x19
        /*0032*/ 	.short	0x0008


	//----- nvinfo : EIATTR_PARAM_CBANK
	.align		4
        /*0034*/ 	.byte	0x04, 0x0a
        /*0036*/ 	.short	(.L_13 - .L_12)
	.align		4
.L_12:
        /*0038*/ 	.word	index@(.nv.constant0._Z10gen_randomPi)
        /*003c*/ 	.short	0x0380
        /*003e*/ 	.short	0x0008


	//----- nvinfo : EIATTR_SW_WAR
	.align		4
.L_13:
        /*0040*/ 	.byte	0x04, 0x36
        /*0042*/ 	.short	(.L_15 - .L_14)
.L_14:
        /*0044*/ 	.word	0x00000008
.L_15:


//--------------------- .nv.callgraph             --------------------------
	.section	.nv.callgraph,"",@"SHT_CUDA_CALLGRAPH"
	.align	4
	.sectionentsize	8
	.align		4
        /*0000*/ 	.word	0x00000000
	.align		4
        /*0004*/ 	.word	0xffffffff
	.align		4
        /*0008*/ 	.word	0x00000000
	.align		4
        /*000c*/ 	.word	0xfffffffe
	.align		4
        /*0010*/ 	.word	0x00000000
	.align		4
        /*0014*/ 	.word	0xfffffffd
	.align		4
        /*0018*/ 	.word	0x00000000
	.align		4
        /*001c*/ 	.word	0xfffffffc


//--------------------- .text._Z10gen_randomPi    --------------------------
	.section	.text._Z10gen_randomPi,"ax",@progbits
	.align	128
        .global         _Z10gen_randomPi
        .type           _Z10gen_randomPi,@function
        .size           _Z10gen_randomPi,(.L_x_2 - _Z10gen_randomPi)
        .other          _Z10gen_randomPi,@"STO_CUDA_ENTRY STV_DEFAULT"
_Z10gen_randomPi:
.text._Z10gen_randomPi:
[----:B------:R-:W-:Y:S01]  /*0000*/  LDC R1, c[0x0][0x37c] ;  /* 0x0000df00ff017b82 */ /* 0x000fe20000000800 */
[----:B------:R-:W0:Y:S01]  /*0010*/  S2R R6, SR_CTAID.X ;  /* 0x0000000000067919 */ /* 0x000e220000002500 */
[----:B------:R-:W1:Y:S01]  /*0020*/  LDCU.64 UR4, c[0x0][0x380] ;  /* 0x00007000ff0477ac */ /* 0x000e620008000a00 */
[----:B------:R-:W0:Y:S01]  /*0030*/  S2R R3, SR_TID.X ;  /* 0x0000000000037919 */ /* 0x000e220000002100 */
[----:B------:R-:W0:Y:S01]  /*0040*/  LDCU UR8, c[0x0][0x360] ;  /* 0x00006c00ff0877ac */ /* 0x000e220008000800 */
[----:B------:R-:W2:Y:S01]  /*0050*/  LDCU.64 UR6, c[0x0][0x358] ;  /* 0x00006b00ff0677ac */ /* 0x000ea20008000a00 */
[----:B-1----:R-:W-:-:S04]  /*0060*/  UIADD3 UR4, UP0, UPT, UR4, 0x10, URZ ;  /* 0x0000001004047890 */ /* 0x002fc8000ff1e0ff */
[----:B------:R-:W-:Y:S02]  /*0070*/  UIADD3.X UR5, UPT, UPT, URZ, UR5, URZ, UP0, !UPT ;  /* 0x00000005ff057290 */ /* 0x000fe400087fe4ff */
[----:B------:R-:W-:Y:S01]  /*0080*/  MOV R2, UR4 ;  /* 0x0000000400027c02 */ /* 0x000fe20008000f00 */
[----:B------:R-:W-:Y:S01]  /*0090*/  UMOV UR4, URZ ;  /* 0x000000ff00047c82 */ /* 0x000fe20008000000 */
[----:B0-----:R-:W-:Y:S02]  /*00a0*/  IMAD R6, R6, UR8, R3 ;  /* 0x0000000806067c24 */ /* 0x001fe4000f8e0203 */
[----:B------:R-:W-:Y:S02]  /*00b0*/  MOV R3, UR5 ;  /* 0x0000000500037c02 */ /* 0x000fe40008000f00 */
[----:B--2---:R-:W-:-:S07]  /*00c0*/  IMAD R7, R6, 0x7530, RZ ;  /* 0x0000753006077824 */ /* 0x004fce00078e02ff */
.L_x_0:
[----:B-1----:R-:W-:Y:S01]  /*00d0*/  HFMA2 R18, -RZ, RZ, 2.88671875, 25.703125 ;  /* 0x41c64e6dff127431 */ /* 0x002fe200000001ff */
[----:B------:R-:W-:Y:S01]  /*00e0*/  MOV R15, 0xc2a29a69 ;  /* 0xc2a29a69000f7802 */ /* 0x000fe20000000f00 */
[----:B------:R-:W-:Y:S01]  /*00f0*/  HFMA2 R10, -RZ, RZ, -7.450580596923828125e-06, -1.1767578125 ;  /* 0x807dbcb5ff0a7431 */ /* 0x000fe200000001ff */
[----:B------:R-:W-:Y:S01]  /*0100*/  MOV R27, 0xee067f11 ;  /* 0xee067f11001b7802 */ /* 0x000fe20000000f00 */
[----:B------:R-:W-:Y:S01]  /*0110*/  HFMA2 R21, -RZ, RZ, -3906, 8.4765625 ;  /* 0xeba1483dff157431 */ /* 0x000fe200000001ff */
[----:B------:R-:W-:Y:S01]  /*0120*/  MOV R8, 0xd3dc57f9 ;  /* 0xd3dc57f900087802 */ /* 0x000fe20000000f00 */
[C---:B------:R-:W-:Y:S02]  /*0130*/  IMAD R4, R6.reuse, R15, -0x2c23e982 ;  /* 0xd3dc167e06047424 */ /* 0x040fe400078e020f */
[----:B------:R-:W-:Y:S01]  /*0140*/  HFMA2 R23, -RZ, RZ, -0.0035190582275390625, 56.15625 ;  /* 0x9b355305ff177431 */ /* 0x000fe200000001ff */
[----:B------:R-:W-:Y:S01]  /*0150*/  MOV R25, 0xcfdddf21 ;  /* 0xcfdddf2100197802 */ /* 0x000fe20000000f00 */
[----:B------:R-:W-:Y:S01]  /*0160*/  UIADD3 UR4, UPT, UPT, UR4, 0x28, URZ ;  /* 0x0000002804047890 */ /* 0x000fe2000fffe0ff */
[----:B------:R-:W-:Y:S01]  /*0170*/  IMAD R0, R6, R18, 0x3039 ;  /* 0x0000303906007424 */ /* 0x000fe200078e0212 */
[----:B------:R-:W-:Y:S01]  /*0180*/  LOP3.LUT R4, R4, 0x7fffffff, RZ, 0xc0, !PT ;  /* 0x7fffffff04047812 */ /* 0x000fe200078ec0ff */
[----:B------:R-:W-:Y:S01]  /*0190*/  IMAD R5, R6, R10, -0x58fbd821 ;  /* 0xa70427df06057424 */ /* 0x000fe200078e020a */
[----:B------:R-:W-:Y:S01]  /*01a0*/  IADD3 R28, PT, PT, R7, 0x8, RZ ;  /* 0x00000008071c7810 */ /* 0x000fe20007ffe0ff */
[----:B------:R-:W-:Y:S01]  /*01b0*/  UISETP.NE.AND UP0, UPT, UR4, 0x7530, UPT ;  /* 0x000075300400788c */ /* 0x000fe2000bf05270 */
[----:B------:R-:W-:-:S02]  /*01c0*/  LOP3.LUT R0, R0, 0x7fffffff, RZ, 0xc0, !PT ;  /* 0x7fffffff00007812 */ /* 0x000fc400078ec0ff */
[----:B------:R-:W-:Y:S02]  /*01d0*/  I2FP.F32.U32 R4, R4 ;  /* 0x0000000400047245 */ /* 0x000fe40000201000 */
[----:B------:R-:W-:Y:S02]  /*01e0*/  I2FP.F32.U32 R0, R0 ;  /* 0x0000000000007245 */ /* 0x000fe40000201000 */
[----:B------:R-:W-:-:S03]  /*01f0*/  LOP3.LUT R5, R5, 0x7fffffff, RZ, 0xc0, !PT ;  /* 0x7fffffff05057812 */ /* 0x000fc600078ec0ff */
[----:B------:R-:W-:Y:S01]  /*0200*/  FMUL R0, R0, 4.6566128730773925781e-10 ;  /* 0x3000000000007820 */ /* 0x000fe20000400000 */
[----:B------:R-:W-:-:S03]  /*0210*/  I2FP.F32.U32 R5, R5 ;  /* 0x0000000500057245 */ /* 0x000fc60000201000 */
[----:B------:R-:W-:Y:S01]  /*0220*/  FFMA R9, R0, 200, RZ ;  /* 0x4348000000097823 */ /* 0x000fe200000000ff */
[----:B------:R-:W-:Y:S01]  /*0230*/  FMUL R0, R4, 4.6566128730773925781e-10 ;  /* 0x3000000004007820 */ /* 0x000fe20000400000 */
[----:B------:R-:W-:-:S03]  /*0240*/  IMAD R4, R6, R27, -0x299ae3d4 ;  /* 0xd6651c2c06047424 */ /* 0x000fc600078e021b */
[----:B------:R-:W-:Y:S01]  /*0250*/  FFMA R17, R0, 200, RZ ;  /* 0x4348000000117823 */ /* 0x000fe200000000ff */
[----:B------:R-:W-:Y:S01]  /*0260*/  FMUL R0, R5, 4.6566128730773925781e-10 ;  /* 0x3000000005007820 */ /* 0x000fe20000400000 */
[----:B------:R-:W-:Y:S01]  /*0270*/  LOP3.LUT R4, R4, 0x7fffffff, RZ, 0xc0, !PT ;  /* 0x7fffffff04047812 */ /* 0x000fe200078ec0ff */
[----:B------:R-:W-:Y:S01]  /*0280*/  IMAD R5, R6, R21, 0xdaa96f5 ;  /* 0x0daa96f506057424 */ /* 0x000fe200078e0215 */
[----:B------:R-:W-:Y:S01]  /*0290*/  F2I.TRUNC.NTZ R9, R9 ;  /* 0x0000000900097305 */ /* 0x000fe2000020f100 */
[----:B------:R-:W-:Y:S01]  /*02a0*/  FFMA R13, R0, 200, RZ ;  /* 0x43480000000d7823 */ /* 0x000fe200000000ff */
[----:B------:R-:W-:Y:S02]  /*02b0*/  I2FP.F32.U32 R4, R4 ;  /* 0x0000000400047245 */ /* 0x000fe40000201000 */
[----:B------:R-:W-:-:S03]  /*02c0*/  LOP3.LUT R5, R5, 0x7fffffff, RZ, 0xc0, !PT ;  /* 0x7fffffff05057812 */ /* 0x000fc600078ec0ff */
[----:B------:R-:W-:Y:S01]  /*02d0*/  FMUL R0, R4, 4.6566128730773925781e-10 ;  /* 0x3000000004007820 */ /* 0x000fe20000400000 */
[----:B------:R-:W-:Y:S01]  /*02e0*/  I2FP.F32.U32 R5, R5 ;  /* 0x0000000500057245 */ /* 0x000fe20000201000 */
[----:B------:R-:W-:Y:S01]  /*02f0*/  IMAD R4, R6, R8, -0x3de0e376 ;  /* 0xc21f1c8a06047424 */ /* 0x000fe200078e0208 */
[----:B------:R-:W0:Y:S01]  /*0300*/  F2I.TRUNC.NTZ R17, R17 ;  /* 0x0000001100117305 */ /* 0x000e22000020f100 */
[----:B------:R-:W-:Y:S02]  /*0310*/  FFMA R19, R0, 200, RZ ;  /* 0x4348000000137823 */ /* 0x000fe400000000ff */
[----:B------:R-:W-:Y:S01]  /*0320*/  FMUL R0, R5, 4.6566128730773925781e-10 ;  /* 0x3000000005007820 */ /* 0x000fe20000400000 */
[----:B------:R-:W-:Y:S01]  /*0330*/  LOP3.LUT R4, R4, 0x7fffffff, RZ, 0xc0, !PT ;  /* 0x7fffffff04047812 */ /* 0x000fe200078ec0ff */
[----:B------:R-:W-:Y:S02]  /*0340*/  IMAD R5, R6, R23, 0x3ead62fb ;  /* 0x3ead62fb06057424 */ /* 0x000fe400078e0217 */
[----:B------:R-:W-:Y:S01]  /*0350*/  FFMA R11, R0, 200, RZ ;  /* 0x43480000000b7823 */ /* 0x000fe200000000ff */
[----:B------:R-:W-:Y:S01]  /*0360*/  I2FP.F32.U32 R4, R4 ;  /* 0x0000000400047245 */ /* 0x000fe20000201000 */
[----:B------:R-:W-:Y:S01]  /*0370*/  IMAD R6, R6, R25, -0x32e230e8 ;  /* 0xcd1dcf1806067424 */ /* 0x000fe200078e0219 */
[----:B------:R-:W-:Y:S01]  /*0380*/  LOP3.LUT R5, R5, 0x7fffffff, RZ, 0xc0, !PT ;  /* 0x7fffffff05057812 */ /* 0x000fe200078ec0ff */
[----:B------:R-:W1:Y:S02]  /*0390*/  F2I.TRUNC.NTZ R13, R13 ;  /* 0x0000000d000d7305 */ /* 0x000e64000020f100 */
[----:B------:R-:W-:Y:S01]  /*03a0*/  FMUL R0, R4, 4.6566128730773925781e-10 ;  /* 0x3000000004007820 */ /* 0x000fe20000400000 */
[----:B------:R-:W-:Y:S01]  /*03b0*/  I2FP.F32.U32 R5, R5 ;  /* 0x0000000500057245 */ /* 0x000fe20000201000 */
[C---:B------:R-:W-:Y:S01]  /*03c0*/  IMAD R20, R6.reuse, R15, -0x2c23e982 ;  /* 0xd3dc167e06147424 */ /* 0x040fe200078e020f */
[----:B------:R-:W-:Y:S01]  /*03d0*/  LOP3.LUT R4, R6, 0x7fffffff, RZ, 0xc0, !PT ;  /* 0x7fffffff06047812 */ /* 0x000fe200078ec0ff */
[----:B------:R-:W-:Y:S01]  /*03e0*/  FFMA R29, R0, 200, RZ ;  /* 0x43480000001d7823 */ /* 0x000fe200000000ff */
[----:B------:R-:W-:-:S02]  /*03f0*/  IMAD R22, R6, R10, -0x58fbd821 ;  /* 0xa70427df06167424 */ /* 0x000fc400078e020a */
[----:B------:R-:W-:Y:S01]  /*0400*/  FMUL R0, R5, 4.6566128730773925781e-10 ;  /* 0x3000000005007820 */ /* 0x000fe20000400000 */
[C---:B------:R-:W-:Y:S01]  /*0410*/  IMAD R5, R6.reuse, R18, 0x3039 ;  /* 0x0000303906057424 */ /* 0x040fe200078e0212 */
[----:B------:R-:W-:Y:S01]  /*0420*/  I2FP.F32.U32 R4, R4 ;  /* 0x0000000400047245 */ /* 0x000fe20000201000 */
[----:B------:R-:W-:Y:S02]  /*0430*/  IMAD R24, R6, R27, -0x299ae3d4 ;  /* 0xd6651c2c06187424 */ /* 0x000fe400078e021b */
[----:B------:R-:W-:Y:S01]  /*0440*/  FFMA R14, R0, 200, RZ ;  /* 0x43480000000e7823 */ /* 0x000fe200000000ff */
[----:B------:R-:W-:Y:S01]  /*0450*/  LOP3.LUT R20, R20, 0x7fffffff, RZ, 0xc0, !PT ;  /* 0x7fffffff14147812 */ /* 0x000fe200078ec0ff */
[----:B------:R-:W2:Y:S01]  /*0460*/  F2I.TRUNC.NTZ R19, R19 ;  /* 0x0000001300137305 */ /* 0x000ea2000020f100 */
[----:B------:R-:W-:Y:S01]  /*0470*/  LOP3.LUT R5, R5, 0x7fffffff, RZ, 0xc0, !PT ;  /* 0x7fffffff05057812 */ /* 0x000fe200078ec0ff */
[----:B------:R-:W-:Y:S01]  /*0480*/  FMUL R0, R4, 4.6566128730773925781e-10 ;  /* 0x3000000004007820 */ /* 0x000fe20000400000 */
[----:B------:R-:W-:-:S02]  /*0490*/  I2FP.F32.U32 R20, R20 ;  /* 0x0000001400147245 */ /* 0x000fc40000201000 */
[----:B------:R-:W-:Y:S01]  /*04a0*/  I2FP.F32.U32 R16, R5 ;  /* 0x0000000500107245 */ /* 0x000fe20000201000 */
[----:B------:R-:W-:Y:S01]  /*04b0*/  FFMA R12, R0, 200, RZ ;  /* 0x43480000000c7823 */ /* 0x000fe200000000ff */
[----:B------:R-:W-:Y:S01]  /*04c0*/  LOP3.LUT R22, R22, 0x7fffffff, RZ, 0xc0, !PT ;  /* 0x7fffffff16167812 */ /* 0x000fe200078ec0ff */
[----:B------:R-:W-:Y:S01]  /*04d0*/  IMAD.WIDE R4, R7, 0x4, R2 ;  /* 0x0000000407047825 */ /* 0x000fe200078e0202 */
[----:B------:R-:W-:-:S03]  /*04e0*/  LOP3.LUT R24, R24, 0x7fffffff, RZ, 0xc0, !PT ;  /* 0x7fffffff18187812 */ /* 0x000fc600078ec0ff */
[----:B------:R-:W-:Y:S01]  /*04f0*/  FMUL R0, R16, 4.6566128730773925781e-10 ;  /* 0x3000000010007820 */ /* 0x000fe20000400000 */
[----:B------:R-:W-:Y:S01]  /*0500*/  I2FP.F32.U32 R22, R22 ;  /* 0x0000001600167245 */ /* 0x000fe20000201000 */
[----:B------:R-:W3:Y:S01]  /*0510*/  F2I.TRUNC.NTZ R11, R11 ;  /* 0x0000000b000b7305 */ /* 0x000ee2000020f100 */
[----:B------:R-:W-:Y:S01]  /*0520*/  I2FP.F32.U32 R24, R24 ;  /* 0x0000001800187245 */ /* 0x000fe20000201000 */
[----:B------:R-:W-:Y:S01]  /*0530*/  FFMA R16, R0, 200, RZ ;  /* 0x4348000000107823 */ /* 0x000fe200000000ff */
[----:B------:R-:W-:Y:S01]  /*0540*/  FMUL R0, R20, 4.6566128730773925781e-10 ;  /* 0x3000000014007820 */ /* 0x000fe20000400000 */
[----:B0-----:R0:W-:Y:S03]  /*0550*/  STG.E desc[UR6][R4.64+-0xc], R17 ;  /* 0xfffff41104007986 */ /* 0x0011e6000c101906 */
[----:B------:R-:W-:Y:S01]  /*0560*/  FFMA R20, R0, 200, RZ ;  /* 0x4348000000147823 */ /* 0x000fe200000000ff */
[----:B------:R-:W-:Y:S01]  /*0570*/  FMUL R0, R22, 4.6566128730773925781e-10 ;  /* 0x3000000016007820 */ /* 0x000fe20000400000 */
[----:B------:R-:W-:Y:S01]  /*0580*/  IMAD R22, R6, R21, 0xdaa96f5 ;  /* 0x0daa96f506167424 */ /* 0x000fe200078e0215 */
[----:B------:R-:W-:Y:S01]  /*0590*/  STG.E desc[UR6][R4.64+-0x10], R9 ;  /* 0xfffff00904007986 */ /* 0x000fe2000c101906 */
[----:B------:R-:W4:Y:S03]  /*05a0*/  F2I.TRUNC.NTZ R29, R29 ;  /* 0x0000001d001d7305 */ /* 0x000f26000020f100 */
[----:B------:R-:W-:Y:S01]  /*05b0*/  LOP3.LUT R22, R22, 0x7fffffff, RZ, 0xc0, !PT ;  /* 0x7fffffff16167812 */ /* 0x000fe200078ec0ff */
[----:B-1----:R1:W-:Y:S01]  /*05c0*/  STG.E desc[UR6][R4.64+-0x8], R13 ;  /* 0xfffff80d04007986 */ /* 0x0023e2000c101906 */
[----:B0-----:R-:W-:Y:S01]  /*05d0*/  FFMA R17, R0, 200, RZ ;  /* 0x4348000000117823 */ /* 0x001fe200000000ff */
[----:B------:R-:W-:Y:S01]  /*05e0*/  FMUL R0, R24, 4.6566128730773925781e-10 ;  /* 0x3000000018007820 */ /* 0x000fe20000400000 */
[----:B------:R-:W-:Y:S01]  /*05f0*/  IMAD R24, R6, R8, -0x3de0e376 ;  /* 0xc21f1c8a06187424 */ /* 0x000fe200078e0208 */
[----:B------:R-:W-:Y:S01]  /*0600*/  I2FP.F32.U32 R22, R22 ;  /* 0x0000001600167245 */ /* 0x000fe20000201000 */
[----:B------:R-:W0:Y:S01]  /*0610*/  F2I.TRUNC.NTZ R14, R14 ;  /* 0x0000000e000e7305 */ /* 0x000e22000020f100 */
[----:B--2---:R2:W-:Y:S02]  /*0620*/  STG.E desc[UR6][R4.64+-0x4], R19 ;  /* 0xfffffc1304007986 */ /* 0x0045e4000c101906 */
[----:B------:R-:W-:-:S02]  /*0630*/  LOP3.LUT R24, R24, 0x7fffffff, RZ, 0xc0, !PT ;  /* 0x7fffffff18187812 */ /* 0x000fc400078ec0ff */
[----:B---3--:R3:W-:Y:S01]  /*0640*/  STG.E desc[UR6][R4.64], R11 ;  /* 0x0000000b04007986 */ /* 0x0087e2000c101906 */
[----:B-1----:R-:W-:Y:S02]  /*0650*/  FFMA R13, R0, 200, RZ ;  /* 0x43480000000d7823 */ /* 0x002fe400000000ff */
[----:B------:R1:W-:Y:S01]  /*0660*/  F2I.TRUNC.NTZ R9, R20 ;  /* 0x0000001400097305 */ /* 0x0003e2000020f100 */
[----:B------:R-:W-:Y:S01]  /*0670*/  FMUL R0, R22, 4.6566128730773925781e-10 ;  /* 0x3000000016007820 */ /* 0x000fe20000400000 */
[----:B------:R-:W-:Y:S01]  /*0680*/  I2FP.F32.U32 R24, R24 ;  /* 0x0000001800187245 */ /* 0x000fe20000201000 */
[----:B----4-:R4:W-:Y:S02]  /*0690*/  STG.E desc[UR6][R4.64+0x4], R29 ;  /* 0x0000041d04007986 */ /* 0x0109e4000c101906 */
[----:B--2---:R-:W-:Y:S02]  /*06a0*/  FFMA R19, R0, 200, RZ ;  /* 0x4348000000137823 */ /* 0x004fe400000000ff */
[----:B------:R-:W-:Y:S01]  /*06b0*/  FMUL R0, R24, 4.6566128730773925781e-10 ;  /* 0x3000000018007820 */ /* 0x000fe20000400000 */
[----:B------:R-:W2:Y:S01]  /*06c0*/  F2I.TRUNC.NTZ R12, R12 ;  /* 0x0000000c000c7305 */ /* 0x000ea2000020f100 */
[C---:B-1----:R-:W-:Y:S01]  /*06d0*/  IMAD R20, R6.reuse, R23, 0x3ead62fb ;  /* 0x3ead62fb06147424 */ /* 0x042fe200078e0217 */
[----:B0-----:R0:W-:Y:S01]  /*06e0*/  STG.E desc[UR6][R4.64+0x8], R14 ;  /* 0x0000080e04007986 */ /* 0x0011e2000c101906 */
[----:B------:R-:W-:-:S02]  /*06f0*/  IMAD R6, R6, R25, -0x32e230e8 ;  /* 0xcd1dcf1806067424 */ /* 0x000fc400078e0219 */
[----:B---3--:R-:W-:Y:S01]  /*0700*/  FFMA R11, R0, 200, RZ ;  /* 0x43480000000b7823 */ /* 0x008fe200000000ff */
[----:B------:R-:W-:Y:S01]  /*0710*/  LOP3.LUT R20, R20, 0x7fffffff, RZ, 0xc0, !PT ;  /* 0x7fffffff14147812 */ /* 0x000fe200078ec0ff */
[C---:B------:R-:W-:Y:S01]  /*0720*/  IMAD R24, R6.reuse, R18, 0x3039 ;  /* 0x0000303906187424 */ /* 0x040fe200078e0212 */
[C---:B------:R-:W-:Y:S01]  /*0730*/  LOP3.LUT R22, R6.reuse, 0x7fffffff, RZ, 0xc0, !PT ;  /* 0x7fffffff06167812 */ /* 0x040fe200078ec0ff */
[----:B------:R-:W-:Y:S01]  /*0740*/  IMAD R26, R6, R15, -0x2c23e982 ;  /* 0xd3dc167e061a7424 */ /* 0x000fe200078e020f */
[----:B------:R-:W-:Y:S01]  /*0750*/  I2FP.F32.U32 R20, R20 ;  /* 0x0000001400147245 */ /* 0x000fe20000201000 */
[----:B------:R-:W1:Y:S01]  /*0760*/  F2I.TRUNC.NTZ R16, R16 ;  /* 0x0000001000107305 */ /* 0x000e62000020f100 */
[----:B------:R-:W-:Y:S01]  /*0770*/  LOP3.LUT R24, R24, 0x7fffffff, RZ, 0xc0, !PT ;  /* 0x7fffffff18187812 */ /* 0x000fe200078ec0ff */
[----:B----4-:R-:W-:Y:S01]  /*0780*/  IMAD.WIDE R28, R28, 0x4, R2 ;  /* 0x000000041c1c7825 */ /* 0x010fe200078e0202 */
[----:B------:R-:W-:-:S03]  /*0790*/  LOP3.LUT R26, R26, 0x7fffffff, RZ, 0xc0, !PT ;  /* 0x7fffffff1a1a7812 */ /* 0x000fc600078ec0ff */
[----:B------:R-:W-:Y:S01]  /*07a0*/  FMUL R0, R20, 4.6566128730773925781e-10 ;  /* 0x3000000014007820 */ /* 0x000fe20000400000 */
[----:B------:R-:W-:Y:S01]  /*07b0*/  I2FP.F32.U32 R20, R22 ;  /* 0x0000001600147245 */ /* 0x000fe20000201000 */
[----:B--2---:R2:W-:Y:S01]  /*07c0*/  STG.E desc[UR6][R4.64+0xc], R12 ;  /* 0x00000c0c04007986 */ /* 0x0045e2000c101906 */
[----:B------:R-:W-:Y:S01]  /*07d0*/  I2FP.F32.U32 R24, R24 ;  /* 0x0000001800187245 */ /* 0x000fe20000201000 */
[----:B------:R-:W-:Y:S01]  /*07e0*/  FFMA R22, R0, 200, RZ ;  /* 0x4348000000167823 */ /* 0x000fe200000000ff */
[----:B------:R-:W-:Y:S01]  /*07f0*/  I2FP.F32.U32 R26, R26 ;  /* 0x0000001a001a7245 */ /* 0x000fe20000201000 */
[----:B------:R-:W-:Y:S01]  /*0800*/  FMUL R0, R20, 4.6566128730773925781e-10 ;  /* 0x3000000014007820 */ /* 0x000fe20000400000 */
[----:B------:R3:W-:Y:S01]  /*0810*/  STG.E desc[UR6][R28.64+-0xc], R9 ;  /* 0xfffff4091c007986 */ /* 0x0007e2000c101906 */
[----:B0-----:R0:W4:Y:S02]  /*0820*/  F2I.TRUNC.NTZ R14, R22 ;  /* 0x00000016000e7305 */ /* 0x001124000020f100 */
[----:B------:R-:W-:Y:S01]  /*0830*/  FFMA R20, R0, 200, RZ ;  /* 0x4348000000147823 */ /* 0x000fe200000000ff */
[----:B------:R-:W-:Y:S01]  /*0840*/  FMUL R0, R24, 4.6566128730773925781e-10 ;  /* 0x3000000018007820 */ /* 0x000fe20000400000 */
[----:B-1----:R1:W-:Y:S01]  /*0850*/  STG.E desc[UR6][R28.64+-0x10], R16 ;  /* 0xfffff0101c007986 */ /* 0x0023e2000c101906 */
[----:B--2---:R-:W-:-:S02]  /*0860*/  IMAD R4, R6, R10, -0x58fbd821 ;  /* 0xa70427df06047424 */ /* 0x004fc400078e020a */
[----:B------:R-:W-:Y:S01]  /*0870*/  FFMA R12, R0, 200, RZ ;  /* 0x43480000000c7823 */ /* 0x000fe200000000ff */
[----:B------:R-:W-:Y:S01]  /*0880*/  FMUL R0, R26, 4.6566128730773925781e-10 ;  /* 0x300000001a007820 */ /* 0x000fe20000400000 */
[----:B0-----:R-:W-:Y:S01]  /*0890*/  IMAD R22, R6, R27, -0x299ae3d4 ;  /* 0xd6651c2c06167424 */ /* 0x001fe200078e021b */
[----:B------:R-:W0:Y:S01]  /*08a0*/  F2I.TRUNC.NTZ R11, R11 ;  /* 0x0000000b000b7305 */ /* 0x000e22000020f100 */
[----:B------:R-:W-:Y:S01]  /*08b0*/  LOP3.LUT R4, R4, 0x7fffffff, RZ, 0xc0, !PT ;  /* 0x7fffffff04047812 */ /* 0x000fe200078ec0ff */
[----:B---3--:R-:W-:Y:S02]  /*08c0*/  IMAD R9, R6, R21, 0xdaa96f5 ;  /* 0x0daa96f506097424 */ /* 0x008fe400078e0215 */
[----:B------:R-:W-:Y:S01]  /*08d0*/  LOP3.LUT R22, R22, 0x7fffffff, RZ, 0xc0, !PT ;  /* 0x7fffffff16167812 */ /* 0x000fe200078ec0ff */
[----:B----4-:R2:W-:Y:S01]  /*08e0*/  STG.E desc[UR6][R28.64+0x8], R14 ;  /* 0x0000080e1c007986 */ /* 0x0105e2000c101906 */
[----:B------:R-:W-:Y:S01]  /*08f0*/  I2FP.F32.U32 R5, R4 ;  /* 0x0000000400057245 */ /* 0x000fe20000201000 */
[----:B------:R-:W-:Y:S01]  /*0900*/  FFMA R4, R0, 200, RZ ;  /* 0x4348000000047823 */ /* 0x000fe200000000ff */
[----:B------:R-:W-:Y:S01]  /*0910*/  LOP3.LUT R9, R9, 0x7fffffff, RZ, 0xc0, !PT ;  /* 0x7fffffff09097812 */ /* 0x000fe200078ec0ff */
[----:B------:R-:W3:Y:S02]  /*0920*/  F2I.TRUNC.NTZ R13, R13 ;  /* 0x0000000d000d7305 */ /* 0x000ee4000020f100 */
[----:B------:R-:W-:Y:S01]  /*0930*/  FMUL R0, R5, 4.6566128730773925781e-10 ;  /* 0x3000000005007820 */ /* 0x000fe20000400000 */
[----:B------:R-:W-:-:S02]  /*0940*/  I2FP.F32.U32 R5, R22 ;  /* 0x0000001600057245 */ /* 0x000fc40000201000 */
[----:B------:R-:W-:Y:S01]  /*0950*/  I2FP.F32.U32 R9, R9 ;  /* 0x0000000900097245 */ /* 0x000fe20000201000 */
[----:B------:R-:W-:Y:S01]  /*0960*/  FFMA R22, R0, 200, RZ ;  /* 0x4348000000167823 */ /* 0x000fe200000000ff */
[----:B0-----:R0:W-:Y:S01]  /*0970*/  STG.E desc[UR6][R28.64+0x4], R11 ;  /* 0x0000040b1c007986 */ /* 0x0011e2000c101906 */
[----:B------:R-:W-:Y:S01]  /*0980*/  FMUL R0, R5, 4.6566128730773925781e-10 ;  /* 0x3000000005007820 */ /* 0x000fe20000400000 */
[----:B------:R-:W-:Y:S01]  /*0990*/  IMAD R5, R6, R8, -0x3de0e376 ;  /* 0xc21f1c8a06057424 */ /* 0x000fe200078e0208 */
[----:B-1----:R1:W-:Y:S02]  /*09a0*/  F2I.TRUNC.NTZ R16, R4 ;  /* 0x0000000400107305 */ /* 0x0023e4000020f100 */
[----:B------:R-:W-:Y:S01]  /*09b0*/  FFMA R24, R0, 200, RZ ;  /* 0x4348000000187823 */ /* 0x000fe200000000ff */
[----:B------:R-:W-:Y:S01]  /*09c0*/  FMUL R0, R9, 4.6566128730773925781e-10 ;  /* 0x3000000009007820 */ /* 0x000fe20000400000 */
[----:B------:R-:W-:Y:S01]  /*09d0*/  LOP3.LUT R5, R5, 0x7fffffff, RZ, 0xc0, !PT ;  /* 0x7fffffff05057812 */ /* 0x000fe200078ec0ff */
[----:B---3--:R3:W-:Y:S02]  /*09e0*/  STG.E desc[UR6][R28.64+-0x4], R13 ;  /* 0xfffffc0d1c007986 */ /* 0x0087e4000c101906 */
[----:B------:R-:W-:Y:S01]  /*09f0*/  FFMA R26, R0, 200, RZ ;  /* 0x43480000001a7823 */ /* 0x000fe200000000ff */
[----:B------:R-:W-:Y:S01]  /*0a00*/  I2FP.F32.U32 R5, R5 ;  /* 0x0000000500057245 */ /* 0x000fe20000201000 */
[C---:B-1----:R-:W-:Y:S01]  /*0a10*/  IMAD R4, R6.reuse, R23, 0x3ead62fb ;  /* 0x3ead62fb06047424 */ /* 0x042fe200078e0217 */
[----:B------:R-:W1:Y:S01]  /*0a20*/  F2I.TRUNC.NTZ R19, R19 ;  /* 0x0000001300137305 */ /* 0x000e62000020f100 */
[----:B------:R-:W-:-:S02]  /*0a30*/  IMAD R6, R6, R25, -0x32e230e8 ;  /* 0xcd1dcf1806067424 */ /* 0x000fc400078e0219 */
[----:B------:R-:W-:Y:S01]  /*0a40*/  FMUL R0, R5, 4.6566128730773925781e-10 ;  /* 0x3000000005007820 */ /* 0x000fe20000400000 */
[----:B------:R-:W-:Y:S01]  /*0a50*/  LOP3.LUT R4, R4, 0x7fffffff, RZ, 0xc0, !PT ;  /* 0x7fffffff04047812 */ /* 0x000fe200078ec0ff */
[C---:B--2---:R-:W-:Y:S01]  /*0a60*/  IMAD R14, R6.reuse, R18, 0x3039 ;  /* 0x00003039060e7424 */ /* 0x044fe200078e0212 */
[----:B0-----:R-:W-:Y:S01]  /*0a70*/  LOP3.LUT R11, R6, 0x7fffffff, RZ, 0xc0, !PT ;  /* 0x7fffffff060b7812 */ /* 0x001fe200078ec0ff */
[----:B------:R-:W-:Y:S01]  /*0a80*/  FFMA R9, R0, 200, RZ ;  /* 0x4348000000097823 */ /* 0x000fe200000000ff */
[----:B------:R-:W-:Y:S01]  /*0a90*/  I2FP.F32.U32 R4, R4 ;  /* 0x0000000400047245 */ /* 0x000fe20000201000 */
[----:B------:R-:W0:Y:S01]  /*0aa0*/  F2I.TRUNC.NTZ R17, R17 ;  /* 0x0000001100117305 */ /* 0x000e22000020f100 */
[----:B---3--:R-:W-:Y:S02]  /*0ab0*/  I2FP.F32.U32 R13, R11 ;  /* 0x0000000b000d7245 */ /* 0x008fe40000201000 */
[----:B------:R-:W-:Y:S01]  /*0ac0*/  LOP3.LUT R14, R14, 0x7fffffff, RZ, 0xc0, !PT ;  /* 0x7fffffff0e0e7812 */ /* 0x000fe200078ec0ff */
[----:B------:R-:W-:Y:S01]  /*0ad0*/  FMUL R0, R4, 4.6566128730773925781e-10 ;  /* 0x3000000004007820 */ /* 0x000fe20000400000 */
[----:B------:R-:W-:Y:S01]  /*0ae0*/  IADD3 R5, PT, PT, R7, 0x10, RZ ;  /* 0x0000001007057810 */ /* 0x000fe20007ffe0ff */
[----:B-1----:R1:W-:Y:S01]  /*0af0*/  STG.E desc[UR6][R28.64], R19 ;  /* 0x000000131c007986 */ /* 0x0023e2000c101906 */
[----:B------:R-:W-:Y:S01]  /*0b00*/  I2FP.F32.U32 R14, R14 ;  /* 0x0000000e000e7245 */ /* 0x000fe20000201000 */
[----:B------:R-:W2:Y:S01]  /*0b10*/  F2I.TRUNC.NTZ R20, R20 ;  /* 0x0000001400147305 */ /* 0x000ea2000020f100 */
[----:B------:R-:W-:Y:S01]  /*0b20*/  FFMA R11, R0, 200, RZ ;  /* 0x43480000000b7823 */ /* 0x000fe200000000ff */
[----:B------:R-:W-:Y:S01]  /*0b30*/  FMUL R0, R13, 4.6566128730773925781e-10 ;  /* 0x300000000d007820 */ /* 0x000fe20000400000 */
[----:B------:R-:W-:-:S02]  /*0b40*/  IMAD R13, R6, R15, -0x2c23e982 ;  /* 0xd3dc167e060d7424 */ /* 0x000fc400078e020f */
[----:B------:R-:W-:Y:S01]  /*0b50*/  IMAD.WIDE R4, R5, 0x4, R2 ;  /* 0x0000000405047825 */ /* 0x000fe200078e0202 */
[----:B0-----:R0:W-:Y:S02]  /*0b60*/  STG.E desc[UR6][R28.64+-0x8], R17 ;  /* 0xfffff8111c007986 */ /* 0x0011e4000c101906 */
[----:B------:R-:W3:Y:S01]  /*0b70*/  F2I.TRUNC.NTZ R12, R12 ;  /* 0x0000000c000c7305 */ /* 0x000ee2000020f100 */
[----:B------:R-:W-:Y:S01]  /*0b80*/  LOP3.LUT R13, R13, 0x7fffffff, RZ, 0xc0, !PT ;  /* 0x7fffffff0d0d7812 */ /* 0x000fe200078ec0ff */
[----:B-1----:R-:W-:Y:S01]  /*0b90*/  FFMA R19, R0, 200, RZ ;  /* 0x4348000000137823 */ /* 0x002fe200000000ff */
[----:B------:R-:W-:Y:S01]  /*0ba0*/  FMUL R0, R14, 4.6566128730773925781e-10 ;  /* 0x300000000e007820 */ /* 0x000fe20000400000 */
[----:B------:R-:W-:Y:S01]  /*0bb0*/  IMAD R14, R6, R10, -0x58fbd821 ;  /* 0xa70427df060e7424 */ /* 0x000fe200078e020a */
[----:B------:R-:W-:Y:S01]  /*0bc0*/  I2FP.F32.U32 R13, R13 ;  /* 0x0000000d000d7245 */ /* 0x000fe20000201000 */
[----:B--2---:R1:W-:Y:S02]  /*0bd0*/  STG.E desc[UR6][R28.64+0xc], R20 ;  /* 0x00000c141c007986 */ /* 0x0043e4000c101906 */
[----:B------:R-:W2:Y:S01]  /*0be0*/  F2I.TRUNC.NTZ R22, R22 ;  /* 0x0000001600167305 */ /* 0x000ea2000020f100 */
[----:B------:R-:W-:Y:S01]  /*0bf0*/  LOP3.LUT R14, R14, 0x7fffffff, RZ, 0xc0, !PT ;  /* 0x7fffffff0e0e7812 */ /* 0x000fe200078ec0ff */
[----:B0-----:R-:W-:Y:S01]  /*0c00*/  FFMA R17, R0, 200, RZ ;  /* 0x4348000000117823 */ /* 0x001fe200000000ff */
[----:B------:R-:W-:Y:S01]  /*0c10*/  STG.E desc[UR6][R4.64+-0xc], R16 ;  /* 0xfffff41004007986 */ /* 0x000fe2000c101906 */
[----:B------:R-:W-:Y:S01]  /*0c20*/  FMUL R0, R13, 4.6566128730773925781e-10 ;  /* 0x300000000d007820 */ /* 0x000fe20000400000 */
[----:B------:R-:W-:-:S02]  /*0c30*/  I2FP.F32.U32 R14, R14 ;  /* 0x0000000e000e7245 */ /* 0x000fc40000201000 */
[----:B---3--:R0:W-:Y:S01]  /*0c40*/  STG.E desc[UR6][R4.64+-0x10], R12 ;  /* 0xfffff00c04007986 */ /* 0x0081e2000c101906 */
[----:B------:R-:W3:Y:S01]  /*0c50*/  F2I.TRUNC.NTZ R24, R24 ;  /* 0x0000001800187305 */ /* 0x000ee2000020f100 */
[----:B------:R-:W-:Y:S01]  /*0c60*/  FFMA R13, R0, 200, RZ ;  /* 0x43480000000d7823 */ /* 0x000fe200000000ff */
[----:B------:R-:W-:Y:S01]  /*0c70*/  FMUL R0, R14, 4.6566128730773925781e-10 ;  /* 0x300000000e007820 */ /* 0x000fe20000400000 */
[C---:B------:R-:W-:Y:S01]  /*0c80*/  IMAD R14, R6.reuse, R23, 0x3ead62fb ;  /* 0x3ead62fb060e7424 */ /* 0x040fe200078e0217 */
[----:B-1----:R-:W-:Y:S01]  /*0c90*/  IADD3 R28, PT, PT, R7, 0x20, RZ ;  /* 0x00000020071c7810 */ /* 0x002fe20007ffe0ff */
[----:B------:R-:W-:Y:S01]  /*0ca0*/  IMAD R20, R6, R25, -0x32e230e8 ;  /* 0xcd1dcf1806147424 */ /* 0x000fe200078e0219 */
[----:B--2---:R1:W-:Y:S02]  /*0cb0*/  STG.E desc[UR6][R4.64+-0x8], R22 ;  /* 0xfffff81604007986 */ /* 0x0043e4000c101906 */
[----:B------:R2:W-:Y:S01]  /*0cc0*/  F2I.TRUNC.NTZ R29, R11 ;  /* 0x0000000b001d7305 */ /* 0x0005e2000020f100 */
[----:B------:R-:W-:-:S02]  /*0cd0*/  IMAD R18, R20, R18, 0x3039 ;  /* 0x0000303914127424 */ /* 0x000fc400078e0212 */
[----:B0-----:R-:W-:Y:S02]  /*0ce0*/  IMAD R12, R6, R27, -0x299ae3d4 ;  /* 0xd6651c2c060c7424 */ /* 0x001fe400078e021b */
[----:B------:R-:W-:Y:S01]  /*0cf0*/  IMAD R10, R20, R10, -0x58fbd821 ;  /* 0xa70427df140a7424 */ /* 0x000fe200078e020a */
[----:B---3--:R0:W-:Y:S02]  /*0d00*/  STG.E desc[UR6][R4.64+-0x4], R24 ;  /* 0xfffffc1804007986 */ /* 0x0081e4000c101906 */
[----:B------:R-:W-:Y:S01]  /*0d10*/  LOP3.LUT R16, R12, 0x7fffffff, RZ, 0xc0, !PT ;  /* 0x7fffffff0c107812 */ /* 0x000fe200078ec0ff */
[C---:B--2---:R-:W-:Y:S01]  /*0d20*/  IMAD R11, R6.reuse, R21, 0xdaa96f5 ;  /* 0x0daa96f5060b7424 */ /* 0x044fe200078e0215 */
[----:B------:R-:W2:Y:S01]  /*0d30*/  F2I.TRUNC.NTZ R26, R26 ;  /* 0x0000001a001a7305 */ /* 0x000ea2000020f100 */
[----:B------:R-:W-:Y:S01]  /*0d40*/  IMAD R12, R6, R8, -0x3de0e376 ;  /* 0xc21f1c8a060c7424 */ /* 0x000fe200078e0208 */
[----:B-1----:R-:W-:Y:S01]  /*0d50*/  I2FP.F32.U32 R22, R16 ;  /* 0x0000001000167245 */ /* 0x002fe20000201000 */
[----:B------:R-:W-:Y:S01]  /*0d60*/  FFMA R16, R0, 200, RZ ;  /* 0x4348000000107823 */ /* 0x000fe200000000ff */
[----:B------:R-:W-:Y:S01]  /*0d70*/  LOP3.LUT R6, R11, 0x7fffffff, RZ, 0xc0, !PT ;  /* 0x7fffffff0b067812 */ /* 0x000fe200078ec0ff */
[----:B------:R-:W-:Y:S01]  /*0d80*/  IMAD R8, R20, R8, -0x3de0e376 ;  /* 0xc21f1c8a14087424 */ /* 0x000fe200078e0208 */
[----:B------:R-:W-:Y:S01]  /*0d90*/  LOP3.LUT R12, R12, 0x7fffffff, RZ, 0xc0, !PT ;  /* 0x7fffffff0c0c7812 */ /* 0x000fe200078ec0ff */
[----:B------:R-:W-:Y:S01]  /*0da0*/  FMUL R0, R22, 4.6566128730773925781e-10 ;  /* 0x3000000016007820 */ /* 0x000fe20000400000 */
[----:B------:R-:W-:Y:S01]  /*0db0*/  I2FP.F32.U32 R22, R6 ;  /* 0x0000000600167245 */ /* 0x000fe20000201000 */
[----:B------:R1:W-:Y:S01]  /*0dc0*/  F2I.TRUNC.NTZ R11, R16 ;  /* 0x00000010000b7305 */ /* 0x0003e2000020f100 */
[----:B------:R-:W-:Y:S01]  /*0dd0*/  LOP3.LUT R6, R14, 0x7fffffff, RZ, 0xc0, !PT ;  /* 0x7fffffff0e067812 */ /* 0x000fe200078ec0ff */
[----:B0-----:R-:W-:Y:S01]  /*0de0*/  FFMA R24, R0, 200, RZ ;  /* 0x4348000000187823 */ /* 0x001fe200000000ff */
[----:B------:R-:W-:-:S02]  /*0df0*/  IMAD R0, R20, R15, -0x2c23e982 ;  /* 0xd3dc167e14007424 */ /* 0x000fc400078e020f */
[----:B------:R-:W-:Y:S01]  /*0e00*/  FMUL R14, R22, 4.6566128730773925781e-10 ;  /* 0x30000000160e7820 */ /* 0x000fe20000400000 */
[----:B------:R-:W-:Y:S01]  /*0e10*/  I2FP.F32.U32 R22, R12 ;  /* 0x0000000c00167245 */ /* 0x000fe20000201000 */
[----:B--2---:R0:W-:Y:S01]  /*0e20*/  STG.E desc[UR6][R4.64], R26 ;  /* 0x0000001a04007986 */ /* 0x0041e2000c101906 */
[C---:B------:R-:W-:Y:S01]  /*0e30*/  IMAD R12, R20.reuse, R27, -0x299ae3d4 ;  /* 0xd6651c2c140c7424 */ /* 0x040fe200078e021b */
[----:B------:R2:W-:Y:S01]  /*0e40*/  F2I.TRUNC.NTZ R15, R24 ;  /* 0x00000018000f7305 */ /* 0x0005e2000020f100 */
[----:B-1----:R-:W-:Y:S02]  /*0e50*/  IMAD R16, R20, R21, 0xdaa96f5 ;  /* 0x0daa96f514107424 */ /* 0x002fe400078e0215 */
[----:B------:R-:W-:Y:S01]  /*0e60*/  FMUL R22, R22, 4.6566128730773925781e-10 ;  /* 0x3000000016167820 */ /* 0x000fe20000400000 */
[----:B------:R-:W-:Y:S01]  /*0e70*/  LOP3.LUT R8, R8, 0x7fffffff, RZ, 0xc0, !PT ;  /* 0x7fffffff08087812 */ /* 0x000fe200078ec0ff */
[----:B------:R1:W-:Y:S02]  /*0e80*/  STG.E desc[UR6][R4.64+0x8], R29 ;  /* 0x0000081d04007986 */ /* 0x0003e4000c101906 */
[----:B------:R-:W-:Y:S01]  /*0e90*/  FFMA R22, R22, 200, RZ ;  /* 0x4348000016167823 */ /* 0x000fe200000000ff */
[----:B------:R-:W3:Y:S01]  /*0ea0*/  F2I.TRUNC.NTZ R9, R9 ;  /* 0x0000000900097305 */ /* 0x000ee2000020f100 */
[----:B--2---:R-:W-:Y:S01]  /*0eb0*/  LOP3.LUT R24, R20, 0x7fffffff, RZ, 0xc0, !PT ;  /* 0x7fffffff14187812 */ /* 0x004fe200078ec0ff */
[----:B0-----:R-:W-:Y:S01]  /*0ec0*/  FFMA R26, R14, 200, RZ ;  /* 0x434800000e1a7823 */ /* 0x001fe200000000ff */
[C---:B------:R-:W-:Y:S01]  /*0ed0*/  IMAD R14, R20.reuse, R23, 0x3ead62fb ;  /* 0x3ead62fb140e7424 */ /* 0x040fe200078e0217 */
[----:B------:R-:W-:Y:S01]  /*0ee0*/  I2FP.F32.U32 R23, R6 ;  /* 0x0000000600177245 */ /* 0x000fe20000201000 */
[----:B------:R-:W-:Y:S01]  /*0ef0*/  IMAD R6, R20, R25, -0x32e230e8 ;  /* 0xcd1dcf1814067424 */ /* 0x000fe200078e0219 */
[----:B------:R-:W-:-:S02]  /*0f00*/  I2FP.F32.U32 R24, R24 ;  /* 0x0000001800187245 */ /* 0x000fc40000201000 */
[----:B------:R-:W-:Y:S01]  /*0f10*/  F2I.TRUNC.NTZ R21, R26 ;  /* 0x0000001a00157305 */ /* 0x000fe2000020f100 */
[----:B------:R-:W-:Y:S01]  /*0f20*/  FMUL R20, R23, 4.6566128730773925781e-10 ;  /* 0x3000000017147820 */ /* 0x000fe20000400000 */
[----:B-1----:R-:W-:-:S04]  /*0f30*/  IMAD.WIDE R28, R28, 0x4, R2 ;  /* 0x000000041c1c7825 */ /* 0x002fc800078e0202 */
[----:B------:R-:W-:Y:S01]  /*0f40*/  FFMA R25, R20, 200, RZ ;  /* 0x4348000014197823 */ /* 0x000fe200000000ff */
[----:B------:R-:W-:Y:S01]  /*0f50*/  LOP3.LUT R20, R18, 0x7fffffff, RZ, 0xc0, !PT ;  /* 0x7fffffff12147812 */ /* 0x000fe200078ec0ff */
[----:B------:R-:W-:Y:S01]  /*0f60*/  FMUL R18, R24, 4.6566128730773925781e-10 ;  /* 0x3000000018127820 */ /* 0x000fe20000400000 */
[----:B------:R0:W-:Y:S01]  /*0f70*/  F2I.TRUNC.NTZ R23, R22 ;  /* 0x0000001600177305 */ /* 0x0001e2000020f100 */
[----:B------:R-:W-:Y:S01]  /*0f80*/  LOP3.LUT R24, R12, 0x7fffffff, RZ, 0xc0, !PT ;  /* 0x7fffffff0c187812 */ /* 0x000fe200078ec0ff */
[----:B---3--:R1:W-:Y:S01]  /*0f90*/  STG.E desc[UR6][R4.64+0x4], R9 ;  /* 0x0000040904007986 */ /* 0x0083e2000c101906 */
[----:B------:R-:W-:Y:S01]  /*0fa0*/  I2FP.F32.U32 R20, R20 ;  /* 0x0000001400147245 */ /* 0x000fe20000201000 */
[----:B------:R-:W-:Y:S01]  /*0fb0*/  FFMA R27, R18, 200, RZ ;  /* 0x43480000121b7823 */ /* 0x000fe200000000ff */
[----:B------:R-:W-:Y:S02]  /*0fc0*/  LOP3.LUT R18, R0, 0x7fffffff, RZ, 0xc0, !PT ;  /* 0x7fffffff00127812 */ /* 0x000fe400078ec0ff */
[----:B------:R-:W-:Y:S01]  /*0fd0*/  I2FP.F32.U32 R24, R24 ;  /* 0x0000001800187245 */ /* 0x000fe20000201000 */
[----:B------:R-:W-:Y:S01]  /*0fe0*/  FMUL R0, R20, 4.6566128730773925781e-10 ;  /* 0x3000000014007820 */ /* 0x000fe20000400000 */
[----:B------:R-:W-:Y:S01]  /*0ff0*/  I2FP.F32.U32 R20, R18 ;  /* 0x0000001200147245 */ /* 0x000fe20000201000 */
[----:B------:R-:W2:Y:S01]  /*1000*/  F2I.TRUNC.NTZ R19, R19 ;  /* 0x0000001300137305 */ /* 0x000ea2000020f100 */
[----:B0-----:R-:W-:Y:S01]  /*1010*/  LOP3.LUT R22, R10, 0x7fffffff, RZ, 0xc0, !PT ;  /* 0x7fffffff0a167812 */ /* 0x001fe200078ec0ff */
[----:B------:R-:W-:Y:S01]  /*1020*/  FFMA R18, R0, 200, RZ ;  /* 0x4348000000127823 */ /* 0x000fe200000000ff */
[----:B------:R-:W-:Y:S01]  /*1030*/  LOP3.LUT R26, R16, 0x7fffffff, RZ, 0xc0, !PT ;  /* 0x7fffffff101a7812 */ /* 0x000fe200078ec0ff */
[----:B------:R-:W-:Y:S01]  /*1040*/  FMUL R0, R20, 4.6566128730773925781e-10 ;  /* 0x3000000014007820 */ /* 0x000fe20000400000 */
[----:B------:R-:W-:-:S02]  /*1050*/  I2FP.F32.U32 R22, R22 ;  /* 0x0000001600167245 */ /* 0x000fc40000201000 */
[----:B------:R-:W-:Y:S01]  /*1060*/  I2FP.F32.U32 R26, R26 ;  /* 0x0000001a001a7245 */ /* 0x000fe20000201000 */
[----:B------:R-:W-:Y:S01]  /*1070*/  FFMA R20, R0, 200, RZ ;  /* 0x4348000000147823 */ /* 0x000fe200000000ff */
[----:B------:R0:W-:Y:S01]  /*1080*/  F2I.TRUNC.NTZ R10, R18 ;  /* 0x00000012000a7305 */ /* 0x0001e2000020f100 */
[----:B------:R-:W-:-:S04]  /*1090*/  FMUL R0, R22, 4.6566128730773925781e-10 ;  /* 0x3000000016007820 */ /* 0x000fc80000400000 */
[----:B------:R-:W-:Y:S01]  /*10a0*/  FFMA R22, R0, 200, RZ ;  /* 0x4348000000167823 */ /* 0x000fe200000000ff */
[----:B------:R-:W-:Y:S01]  /*10b0*/  FMUL R0, R24, 4.6566128730773925781e-10 ;  /* 0x3000000018007820 */ /* 0x000fe20000400000 */
[----:B------:R-:W-:Y:S01]  /*10c0*/  LOP3.LUT R24, R14, 0x7fffffff, RZ, 0xc0, !PT ;  /* 0x7fffffff0e187812 */ /* 0x000fe200078ec0ff */
[----:B------:R3:W-:Y:S01]  /*10d0*/  F2I.TRUNC.NTZ R12, R20 ;  /* 0x00000014000c7305 */ /* 0x0007e2000020f100 */
[----:B--2---:R2:W-:Y:S01]  /*10e0*/  STG.E desc[UR6][R4.64+0xc], R19 ;  /* 0x00000c1304007986 */ /* 0x0045e2000c101906 */
[----:B0-----:R-:W-:Y:S01]  /*10f0*/  FFMA R18, R0, 200, RZ ;  /* 0x4348000000127823 */ /* 0x001fe200000000ff */
[----:B------:R-:W-:Y:S01]  /*1100*/  FMUL R0, R26, 4.6566128730773925781e-10 ;  /* 0x300000001a007820 */ /* 0x000fe20000400000 */
[----:B------:R-:W-:Y:S02]  /*1110*/  I2FP.F32.U32 R24, R24 ;  /* 0x0000001800187245 */ /* 0x000fe40000201000 */
[C---:B------:R-:W-:Y:S02]  /*1120*/  IADD3 R26, PT, PT, R7.reuse, 0x18, RZ ;  /* 0x00000018071a7810 */ /* 0x040fe40007ffe0ff */
[----:B------:R0:W-:Y:S01]  /*1130*/  F2I.TRUNC.NTZ R16, R22 ;  /* 0x0000001600107305 */ /* 0x0001e2000020f100 */
[----:B---3--:R-:W-:Y:S01]  /*1140*/  I2FP.F32.U32 R20, R8 ;  /* 0x0000000800147245 */ /* 0x008fe20000201000 */
[----:B------:R-:W-:Y:S01]  /*1150*/  FFMA R8, R0, 200, RZ ;  /* 0x4348000000087823 */ /* 0x000fe200000000ff */
[----:B------:R-:W-:-:S03]  /*1160*/  IADD3 R7, PT, PT, R7, 0x28, RZ ;  /* 0x0000002807077810 */ /* 0x000fc60007ffe0ff */
[----:B------:R-:W-:Y:S02]  /*1170*/  FMUL R0, R20, 4.6566128730773925781e-10 ;  /* 0x3000000014007820 */ /* 0x000fe40000400000 */
[----:B------:R-:W3:Y:S01]  /*1180*/  F2I.TRUNC.NTZ R17, R17 ;  /* 0x0000001100117305 */ /* 0x000ee2000020f100 */
[----:B0-----:R-:W-:Y:S01]  /*1190*/  LOP3.LUT R22, R6, 0x7fffffff, RZ, 0xc0, !PT ;  /* 0x7fffffff06167812 */ /* 0x001fe200078ec0ff */
[----:B------:R-:W-:Y:S01]  /*11a0*/  FFMA R20, R0, 200, RZ ;  /* 0x4348000000147823 */ /* 0x000fe200000000ff */
[----:B------:R-:W-:Y:S02]  /*11b0*/  FMUL R0, R24, 4.6566128730773925781e-10 ;  /* 0x3000000018007820 */ /* 0x000fe40000400000 */
[----:B------:R-:W-:Y:S02]  /*11c0*/  I2FP.F32.U32 R24, R22 ;  /* 0x0000001600187245 */ /* 0x000fe40000201000 */
[----:B------:R-:W-:Y:S01]  /*11d0*/  FFMA R22, R0, 200, RZ ;  /* 0x4348000000167823 */ /* 0x000fe200000000ff */
[----:B------:R-:W0:Y:S02]  /*11e0*/  F2I.TRUNC.NTZ R13, R13 ;  /* 0x0000000d000d7305 */ /* 0x000e24000020f100 */
[----:B------:R-:W-:-:S04]  /*11f0*/  FMUL R0, R24, 4.6566128730773925781e-10 ;  /* 0x3000000018007820 */ /* 0x000fc80000400000 */
[----:B------:R-:W-:Y:S02]  /*1200*/  FFMA R0, R0, 200, RZ ;  /* 0x4348000000007823 */ /* 0x000fe400000000ff */
[----:B------:R-:W4:Y:S08]  /*1210*/  F2I.TRUNC.NTZ R25, R25 ;  /* 0x0000001900197305 */ /* 0x000f30000020f100 */
[----:B------:R-:W5:Y:S08]  /*1220*/  F2I.TRUNC.NTZ R27, R27 ;  /* 0x0000001b001b7305 */ /* 0x000f70000020f100 */
[----:B------:R-:W2:Y:S08]  /*1230*/  F2I.TRUNC.NTZ R18, R18 ;  /* 0x0000001200127305 */ /* 0x000eb0000020f100 */
[----:B------:R1:W2:Y:S08]  /*1240*/  F2I.TRUNC.NTZ R14, R8 ;  /* 0x00000008000e7305 */ /* 0x0002b0000020f100 */
[----:B------:R-:W2:Y:S01]  /*1250*/  F2I.TRUNC.NTZ R20, R20 ;  /* 0x0000001400147305 */ /* 0x000ea2000020f100 */
[----:B-1----:R-:W-:-:S05]  /*1260*/  IMAD.WIDE R8, R26, 0x4, R2 ;  /* 0x000000041a087825 */ /* 0x002fca00078e0202 */
[----:B---3--:R1:W-:Y:S02]  /*1270*/  STG.E desc[UR6][R8.64+-0x10], R17 ;  /* 0xfffff01108007986 */ /* 0x0083e4000c101906 */
[----:B------:R-:W3:Y:S02]  /*1280*/  F2I.TRUNC.NTZ R22, R22 ;  /* 0x0000001600167305 */ /* 0x000ee4000020f100 */
[----:B0-----:R1:W-:Y:S04]  /*1290*/  STG.E desc[UR6][R8.64+-0xc], R13 ;  /* 0xfffff40d08007986 */ /* 0x0013e8000c101906 */
[----:B------:R1:W-:Y:S02]  /*12a0*/  STG.E desc[UR6][R8.64+-0x8], R11 ;  /* 0xfffff80b08007986 */ /* 0x0003e4000c101906 */
[----:B------:R-:W0:Y:S02]  /*12b0*/  F2I.TRUNC.NTZ R0, R0 ;  /* 0x0000000000007305 */ /* 0x000e24000020f100 */
[----:B------:R1:W-:Y:S04]  /*12c0*/  STG.E desc[UR6][R8.64+-0x4], R15 ;  /* 0xfffffc0f08007986 */ /* 0x0003e8000c101906 */
[----:B------:R1:W-:Y:S04]  /*12d0*/  STG.E desc[UR6][R8.64], R21 ;  /* 0x0000001508007986 */ /* 0x0003e8000c101906 */
[----:B------:R1:W-:Y:S04]  /*12e0*/  STG.E desc[UR6][R8.64+0x4], R23 ;  /* 0x0000041708007986 */ /* 0x0003e8000c101906 */
[----:B----4-:R1:W-:Y:S04]  /*12f0*/  STG.E desc[UR6][R8.64+0x8], R25 ;  /* 0x0000081908007986 */ /* 0x0103e8000c101906 */
[----:B-----5:R1:W-:Y:S04]  /*1300*/  STG.E desc[UR6][R8.64+0xc], R27 ;  /* 0x00000c1b08007986 */ /* 0x0203e8000c101906 */
[----:B------:R1:W-:Y:S04]  /*1310*/  STG.E desc[UR6][R28.64+-0x10], R10 ;  /* 0xfffff00a1c007986 */ /* 0x0003e8000c101906 */
[----:B------:R1:W-:Y:S04]  /*1320*/  STG.E desc[UR6][R28.64+-0xc], R12 ;  /* 0xfffff40c1c007986 */ /* 0x0003e8000c101906 */
[----:B------:R1:W-:Y:S04]  /*1330*/  STG.E desc[UR6][R28.64+-0x8], R16 ;  /* 0xfffff8101c007986 */ /* 0x0003e8000c101906 */
[----:B--2---:R1:W-:Y:S04]  /*1340*/  STG.E desc[UR6][R28.64+-0x4], R18 ;  /* 0xfffffc121c007986 */ /* 0x0043e8000c101906 */
[----:B------:R1:W-:Y:S04]  /*1350*/  STG.E desc[UR6][R28.64], R14 ;  /* 0x0000000e1c007986 */ /* 0x0003e8000c101906 */
[----:B------:R1:W-:Y:S04]  /*1360*/  STG.E desc[UR6][R28.64+0x4], R20 ;  /* 0x000004141c007986 */ /* 0x0003e8000c101906 */
[----:B---3--:R1:W-:Y:S04]  /*1370*/  STG.E desc[UR6][R28.64+0x8], R22 ;  /* 0x000008161c007986 */ /* 0x0083e8000c101906 */
[----:B0-----:R1:W-:Y:S01]  /*1380*/  STG.E desc[UR6][R28.64+0xc], R0 ;  /* 0x00000c001c007986 */ /* 0x0013e2000c101906 */
[----:B------:R-:W-:Y:S05]  /*1390*/  BRA.U UP0, `(.L_x_0) ;  /* 0xffffffed004c7547 */ /* 0x000fea000b83ffff */
[----:B------:R-:W-:Y:S05]  /*13a0*/  EXIT ;  /* 0x000000000000794d */ /* 0x000fea0003800000 */
.L_x_1:
[----:B------:R-:W-:-:S00]  /*13b0*/  BRA `(.L_x_1) ;  /* 0xfffffffc00fc7947 */ /* 0x000fc0000383ffff */
[----:B------:R-:W-:-:S00]  /*13c0*/  NOP ;  /* 0x0000000000007918 */ /* 0x000fc00000000000 */
        /* <DEDUP_REMOVED lines=11> */
.L_x_2:


//--------------------- .nv.shared.reserved.0     --------------------------
	.section	.nv.shared.reserved.0,"aw",@nobits
	.weak		__nv_reservedSMEM_offset_0_alias
	.size		__nv_reservedSMEM_offset_0_alias, 0, 64
	.other		__nv_reservedSMEM_offset_0_alias,@"STO_CUDA_RESERVED_SHARED STV_DEFAULT"
__nv_reservedSMEM_offset_0_alias:
	.zero		0
	.zero		64


//--------------------- .nv.constant0._Z10gen_randomPi --------------------------
	.section	.nv.constant0._Z10gen_randomPi,"a",@progbits
	.sectionflags	@""
	.align	4
.nv.constant0._Z10gen_randomPi:
	.zero		904


//--------------------- SYMBOLS --------------------------

	.type		.nv.reservedSmem.offset0,@object
	.size		.nv.reservedSmem.offset0,0x4
